//
// Generated by NVIDIA NVVM Compiler
//
// Compiler Build ID: CL-36424714
// Cuda compilation tools, release 13.0, V13.0.88
// Based on NVVM 20.0.0
//

.version 9.0
.target sm_100
.address_size 64

	// .globl	_Z15find_min_kernelPKfPfi
.extern .shared .align 16 .b8 sdata[];

.visible .entry _Z15find_min_kernelPKfPfi(
	.param .u64 .ptr .align 1 _Z15find_min_kernelPKfPfi_param_0,
	.param .u64 .ptr .align 1 _Z15find_min_kernelPKfPfi_param_1,
	.param .u32 _Z15find_min_kernelPKfPfi_param_2
)
{
	.reg .pred 	%p<18>;
	.reg .b32 	%r<20>;
	.reg .b32 	%f<28>;
	.reg .b64 	%rd<9>;

	ld.param.u64 	%rd2, [_Z15find_min_kernelPKfPfi_param_0];
	ld.param.u64 	%rd3, [_Z15find_min_kernelPKfPfi_param_1];
	ld.param.u32 	%r11, [_Z15find_min_kernelPKfPfi_param_2];
	mov.u32 	%r1, %tid.x;
	mov.u32 	%r2, %ctaid.x;
	mov.u32 	%r3, %ntid.x;
	mad.lo.s32 	%r18, %r2, %r3, %r1;
	shl.b32 	%r12, %r1, 2;
	mov.u32 	%r13, sdata;
	add.s32 	%r5, %r13, %r12;
	mov.b32 	%r14, 2139095039;
	st.shared.u32 	[%r5], %r14;
	setp.ge.s32 	%p1, %r18, %r11;
	@%p1 bra 	$L__BB0_5;
	mov.u32 	%r15, %nctaid.x;
	mul.lo.s32 	%r6, %r3, %r15;
	cvta.to.global.u64 	%rd1, %rd2;
	mov.f32 	%f27, 0f7F7FFFFF;
$L__BB0_2:
	mul.wide.s32 	%rd4, %r18, 4;
	add.s64 	%rd5, %rd1, %rd4;
	ld.global.f32 	%f2, [%rd5];
	setp.geu.f32 	%p2, %f2, %f27;
	@%p2 bra 	$L__BB0_4;
	st.shared.f32 	[%r5], %f2;
	mov.f32 	%f27, %f2;
$L__BB0_4:
	add.s32 	%r18, %r18, %r6;
	setp.lt.s32 	%p3, %r18, %r11;
	@%p3 bra 	$L__BB0_2;
$L__BB0_5:
	bar.sync 	0;
	setp.lt.u32 	%p4, %r3, 66;
	@%p4 bra 	$L__BB0_11;
	mov.u32 	%r19, %r3;
$L__BB0_7:
	mov.u32 	%r9, %r19;
	shr.u32 	%r19, %r9, 1;
	setp.ge.u32 	%p5, %r1, %r19;
	@%p5 bra 	$L__BB0_10;
	shl.b32 	%r16, %r19, 2;
	add.s32 	%r17, %r5, %r16;
	ld.shared.f32 	%f4, [%r17];
	ld.shared.f32 	%f6, [%r5];
	setp.geu.f32 	%p6, %f4, %f6;
	@%p6 bra 	$L__BB0_10;
	st.shared.f32 	[%r5], %f4;
$L__BB0_10:
	bar.sync 	0;
	setp.gt.u32 	%p7, %r9, 131;
	@%p7 bra 	$L__BB0_7;
$L__BB0_11:
	setp.gt.u32 	%p8, %r1, 31;
	@%p8 bra 	$L__BB0_28;
	setp.lt.u32 	%p9, %r3, 64;
	@%p9 bra 	$L__BB0_15;
	ld.volatile.shared.f32 	%f7, [%r5+128];
	ld.volatile.shared.f32 	%f8, [%r5];
	setp.geu.f32 	%p11, %f7, %f8;
	@%p11 bra 	$L__BB0_16;
	ld.volatile.shared.f32 	%f9, [%r5+128];
	st.volatile.shared.f32 	[%r5], %f9;
	bra.uni 	$L__BB0_16;
$L__BB0_15:
	setp.lt.u32 	%p10, %r3, 32;
	@%p10 bra 	$L__BB0_18;
$L__BB0_16:
	ld.volatile.shared.f32 	%f10, [%r5+64];
	ld.volatile.shared.f32 	%f11, [%r5];
	setp.geu.f32 	%p12, %f10, %f11;
	@%p12 bra 	$L__BB0_18;
	ld.volatile.shared.f32 	%f12, [%r5+64];
	st.volatile.shared.f32 	[%r5], %f12;
$L__BB0_18:
	ld.volatile.shared.f32 	%f13, [%r5+32];
	ld.volatile.shared.f32 	%f14, [%r5];
	setp.geu.f32 	%p13, %f13, %f14;
	@%p13 bra 	$L__BB0_20;
	ld.volatile.shared.f32 	%f15, [%r5+32];
	st.volatile.shared.f32 	[%r5], %f15;
$L__BB0_20:
	ld.volatile.shared.f32 	%f16, [%r5+16];
	ld.volatile.shared.f32 	%f17, [%r5];
	setp.geu.f32 	%p14, %f16, %f17;
	@%p14 bra 	$L__BB0_22;
	ld.volatile.shared.f32 	%f18, [%r5+16];
	st.volatile.shared.f32 	[%r5], %f18;
$L__BB0_22:
	ld.volatile.shared.f32 	%f19, [%r5+8];
	ld.volatile.shared.f32 	%f20, [%r5];
	setp.geu.f32 	%p15, %f19, %f20;
	@%p15 bra 	$L__BB0_24;
	ld.volatile.shared.f32 	%f21, [%r5+8];
	st.volatile.shared.f32 	[%r5], %f21;
$L__BB0_24:
	ld.volatile.shared.f32 	%f22, [%r5+4];
	ld.volatile.shared.f32 	%f23, [%r5];
	setp.geu.f32 	%p16, %f22, %f23;
	@%p16 bra 	$L__BB0_26;
	ld.volatile.shared.f32 	%f24, [%r5+4];
	st.volatile.shared.f32 	[%r5], %f24;
$L__BB0_26:
	setp.ne.s32 	%p17, %r1, 0;
	@%p17 bra 	$L__BB0_28;
	ld.shared.f32 	%f25, [sdata];
	cvta.to.global.u64 	%rd6, %rd3;
	mul.wide.u32 	%rd7, %r2, 4;
	add.s64 	%rd8, %rd6, %rd7;
	st.global.f32 	[%rd8], %f25;
$L__BB0_28:
	ret;

}
	// .globl	_Z15find_max_kernelPKfPfi
.visible .entry _Z15find_max_kernelPKfPfi(
	.param .u64 .ptr .align 1 _Z15find_max_kernelPKfPfi_param_0,
	.param .u64 .ptr .align 1 _Z15find_max_kernelPKfPfi_param_1,
	.param .u32 _Z15find_max_kernelPKfPfi_param_2
)
{
	.reg .pred 	%p<18>;
	.reg .b32 	%r<20>;
	.reg .b32 	%f<28>;
	.reg .b64 	%rd<9>;

	ld.param.u64 	%rd2, [_Z15find_max_kernelPKfPfi_param_0];
	ld.param.u64 	%rd3, [_Z15find_max_kernelPKfPfi_param_1];
	ld.param.u32 	%r11, [_Z15find_max_kernelPKfPfi_param_2];
	mov.u32 	%r1, %tid.x;
	mov.u32 	%r2, %ctaid.x;
	mov.u32 	%r3, %ntid.x;
	mad.lo.s32 	%r18, %r2, %r3, %r1;
	shl.b32 	%r12, %r1, 2;
	mov.u32 	%r13, sdata;
	add.s32 	%r5, %r13, %r12;
	mov.b32 	%r14, -8388609;
	st.shared.u32 	[%r5], %r14;
	setp.ge.s32 	%p1, %r18, %r11;
	@%p1 bra 	$L__BB1_5;
	mov.u32 	%r15, %nctaid.x;
	mul.lo.s32 	%r6, %r3, %r15;
	cvta.to.global.u64 	%rd1, %rd2;
	mov.f32 	%f27, 0fFF7FFFFF;
$L__BB1_2:
	mul.wide.s32 	%rd4, %r18, 4;
	add.s64 	%rd5, %rd1, %rd4;
	ld.global.f32 	%f2, [%rd5];
	setp.leu.f32 	%p2, %f2, %f27;
	@%p2 bra 	$L__BB1_4;
	st.shared.f32 	[%r5], %f2;
	mov.f32 	%f27, %f2;
$L__BB1_4:
	add.s32 	%r18, %r18, %r6;
	setp.lt.s32 	%p3, %r18, %r11;
	@%p3 bra 	$L__BB1_2;
$L__BB1_5:
	bar.sync 	0;
	setp.lt.u32 	%p4, %r3, 66;
	@%p4 bra 	$L__BB1_11;
	mov.u32 	%r19, %r3;
$L__BB1_7:
	mov.u32 	%r9, %r19;
	shr.u32 	%r19, %r9, 1;
	setp.ge.u32 	%p5, %r1, %r19;
	@%p5 bra 	$L__BB1_10;
	shl.b32 	%r16, %r19, 2;
	add.s32 	%r17, %r5, %r16;
	ld.shared.f32 	%f4, [%r17];
	ld.shared.f32 	%f6, [%r5];
	setp.leu.f32 	%p6, %f4, %f6;
	@%p6 bra 	$L__BB1_10;
	st.shared.f32 	[%r5], %f4;
$L__BB1_10:
	bar.sync 	0;
	setp.gt.u32 	%p7, %r9, 131;
	@%p7 bra 	$L__BB1_7;
$L__BB1_11:
	setp.gt.u32 	%p8, %r1, 31;
	@%p8 bra 	$L__BB1_28;
	setp.lt.u32 	%p9, %r3, 64;
	@%p9 bra 	$L__BB1_15;
	ld.volatile.shared.f32 	%f7, [%r5+128];
	ld.volatile.shared.f32 	%f8, [%r5];
	setp.leu.f32 	%p11, %f7, %f8;
	@%p11 bra 	$L__BB1_16;
	ld.volatile.shared.f32 	%f9, [%r5+128];
	st.volatile.shared.f32 	[%r5], %f9;
	bra.uni 	$L__BB1_16;
$L__BB1_15:
	setp.lt.u32 	%p10, %r3, 32;
	@%p10 bra 	$L__BB1_18;
$L__BB1_16:
	ld.volatile.shared.f32 	%f10, [%r5+64];
	ld.volatile.shared.f32 	%f11, [%r5];
	setp.leu.f32 	%p12, %f10, %f11;
	@%p12 bra 	$L__BB1_18;
	ld.volatile.shared.f32 	%f12, [%r5+64];
	st.volatile.shared.f32 	[%r5], %f12;
$L__BB1_18:
	ld.volatile.shared.f32 	%f13, [%r5+32];
	ld.volatile.shared.f32 	%f14, [%r5];
	setp.leu.f32 	%p13, %f13, %f14;
	@%p13 bra 	$L__BB1_20;
	ld.volatile.shared.f32 	%f15, [%r5+32];
	st.volatile.shared.f32 	[%r5], %f15;
$L__BB1_20:
	ld.volatile.shared.f32 	%f16, [%r5+16];
	ld.volatile.shared.f32 	%f17, [%r5];
	setp.leu.f32 	%p14, %f16, %f17;
	@%p14 bra 	$L__BB1_22;
	ld.volatile.shared.f32 	%f18, [%r5+16];
	st.volatile.shared.f32 	[%r5], %f18;
$L__BB1_22:
	ld.volatile.shared.f32 	%f19, [%r5+8];
	ld.volatile.shared.f32 	%f20, [%r5];
	setp.leu.f32 	%p15, %f19, %f20;
	@%p15 bra 	$L__BB1_24;
	ld.volatile.shared.f32 	%f21, [%r5+8];
	st.volatile.shared.f32 	[%r5], %f21;
$L__BB1_24:
	ld.volatile.shared.f32 	%f22, [%r5+4];
	ld.volatile.shared.f32 	%f23, [%r5];
	setp.leu.f32 	%p16, %f22, %f23;
	@%p16 bra 	$L__BB1_26;
	ld.volatile.shared.f32 	%f24, [%r5+4];
	st.volatile.shared.f32 	[%r5], %f24;
$L__BB1_26:
	setp.ne.s32 	%p17, %r1, 0;
	@%p17 bra 	$L__BB1_28;
	ld.shared.f32 	%f25, [sdata];
	cvta.to.global.u64 	%rd6, %rd3;
	mul.wide.u32 	%rd7, %r2, 4;
	add.s64 	%rd8, %rd6, %rd7;
	st.global.f32 	[%rd8], %f25;
$L__BB1_28:
	ret;

}
	// .globl	_Z16normalize_kernelPfiff
.visible .entry _Z16normalize_kernelPfiff(
	.param .u64 .ptr .align 1 _Z16normalize_kernelPfiff_param_0,
	.param .u32 _Z16normalize_kernelPfiff_param_1,
	.param .f32 _Z16normalize_kernelPfiff_param_2,
	.param .f32 _Z16normalize_kernelPfiff_param_3
)
{
	.reg .pred 	%p<5>;
	.reg .b32 	%r<15>;
	.reg .b32 	%f<7>;
	.reg .b64 	%rd<7>;

	ld.param.u64 	%rd2, [_Z16normalize_kernelPfiff_param_0];
	ld.param.u32 	%r8, [_Z16normalize_kernelPfiff_param_1];
	ld.param.f32 	%f2, [_Z16normalize_kernelPfiff_param_2];
	ld.param.f32 	%f3, [_Z16normalize_kernelPfiff_param_3];
	cvta.to.global.u64 	%rd1, %rd2;
	mov.u32 	%r9, %ctaid.x;
	mov.u32 	%r1, %ntid.x;
	mov.u32 	%r10, %tid.x;
	mad.lo.s32 	%r13, %r9, %r1, %r10;
	setp.ge.s32 	%p1, %r13, %r8;
	@%p1 bra 	$L__BB2_4;
	sub.f32 	%f1, %f3, %f2;
	setp.neu.f32 	%p2, %f1, 0f00000000;
	mov.u32 	%r11, %nctaid.x;
	mul.lo.s32 	%r3, %r1, %r11;
	@%p2 bra 	$L__BB2_2;
	bra.uni 	$L__BB2_3;
$L__BB2_2:
	mul.wide.s32 	%rd5, %r13, 4;
	add.s64 	%rd6, %rd1, %rd5;
	ld.global.f32 	%f4, [%rd6];
	sub.f32 	%f5, %f4, %f2;
	div.rn.f32 	%f6, %f5, %f1;
	st.global.f32 	[%rd6], %f6;
	add.s32 	%r13, %r13, %r3;
	setp.lt.s32 	%p4, %r13, %r8;
	@%p4 bra 	$L__BB2_2;
	bra.uni 	$L__BB2_4;
$L__BB2_3:
	mul.wide.s32 	%rd3, %r13, 4;
	add.s64 	%rd4, %rd1, %rd3;
	mov.b32 	%r12, 1056964608;
	st.global.u32 	[%rd4], %r12;
	add.s32 	%r13, %r13, %r3;
	setp.lt.s32 	%p3, %r13, %r8;
	@%p3 bra 	$L__BB2_3;
$L__BB2_4:
	ret;

}


// ===== COMPILED SASS (sm_100) =====

	.target	sm_100

	.elftype	@"ET_EXEC"


//--------------------- .note.nv.tkinfo           --------------------------
	.section	.note.nv.tkinfo,"",@"SHT_NOTE"
	.sectionflags	@"SHF_NOTE_NV_TKINFO"
	.tkinfo
        /*0018*/ 	.word	0x00000002
        /*0030*/ 	.string	""
        /*0030*/ 	.string	"ptxas"
        /*0030*/ 	.string	"Cuda compilation tools, release 13.0, V13.0.88"
        /*0030*/ 	.string	"Build cuda_13.0.r13.0/compiler.36424714_0"
        /*0030*/ 	.string	"-arch sm_100 -m 64 "



//--------------------- .note.nv.cuinfo           --------------------------
	.section	.note.nv.cuinfo,"",@"SHT_NOTE"
	.sectionflags	@"SHF_NOTE_NV_CUINFO"
        /*0018*/ 	.short	0x0002
        /*001a*/ 	.short	0x0064
        /*001c*/ 	.short	0x0082
	.zero		2


//--------------------- .nv.info                  --------------------------
	.section	.nv.info,"",@"SHT_CUDA_INFO"
	.align	4


	//----- nvinfo : EIATTR_REGCOUNT
	.align		4
        /*0000*/ 	.byte	0x04, 0x2f
        /*0002*/ 	.short	(.L_1 - .L_0)
	.align		4
.L_0:
        /*0004*/ 	.word	index@(_Z15find_min_kernelPKfPfi)
        /*0008*/ 	.word	0x0000000d


	//----- nvinfo : EIATTR_FRAME_SIZE
	.align		4
.L_1:
        /*000c*/ 	.byte	0x04, 0x11
        /*000e*/ 	.short	(.L_3 - .L_2)
	.align		4
.L_2:
        /*0010*/ 	.word	index@(_Z15find_min_kernelPKfPfi)
        /*0014*/ 	.word	0x00000000


	//----- nvinfo : EIATTR_REGCOUNT
	.align		4
.L_3:
        /*0018*/ 	.byte	0x04, 0x2f
        /*001a*/ 	.short	(.L_5 - .L_4)
	.align		4
.L_4:
        /*001c*/ 	.word	index@(_Z15find_max_kernelPKfPfi)
        /*0020*/ 	.word	0x0000000d


	//----- nvinfo : EIATTR_FRAME_SIZE
	.align		4
.L_5:
        /*0024*/ 	.byte	0x04, 0x11
        /*0026*/ 	.short	(.L_7 - .L_6)
	.align		4
.L_6:
        /*0028*/ 	.word	index@(_Z15find_max_kernelPKfPfi)
        /*002c*/ 	.word	0x00000000


	//----- nvinfo : EIATTR_REGCOUNT
	.align		4
.L_7:
        /*0030*/ 	.byte	0x04, 0x2f
        /*0032*/ 	.short	(.L_9 - .L_8)
	.align		4
.L_8:
        /*0034*/ 	.word	index@(_Z16normalize_kernelPfiff)
        /*0038*/ 	.word	0x00000016


	//----- nvinfo : EIATTR_FRAME_SIZE
	.align		4
.L_9:
        /*003c*/ 	.byte	0x04, 0x11
        /*003e*/ 	.short	(.L_11 - .L_10)
	.align		4
.L_10:
        /*0040*/ 	.word	index@($__internal_0_$__cuda_sm3x_div_rn_noftz_f32_slowpath)
        /*0044*/ 	.word	0x00000000


	//----- nvinfo : EIATTR_FRAME_SIZE
	.align		4
.L_11:
        /*0048*/ 	.byte	0x04, 0x11
        /*004a*/ 	.short	(.L_13 - .L_12)
	.align		4
.L_12:
        /*004c*/ 	.word	index@(_Z16normalize_kernelPfiff)
        /*0050*/ 	.word	0x00000000


	//----- nvinfo : EIATTR_MIN_STACK_SIZE
	.align		4
.L_13:
        /*0054*/ 	.byte	0x04, 0x12
        /*0056*/ 	.short	(.L_15 - .L_14)
	.align		4
.L_14:
        /*0058*/ 	.word	index@(_Z16normalize_kernelPfiff)
        /*005c*/ 	.word	0x00000000


	//----- nvinfo : EIATTR_MIN_STACK_SIZE
	.align		4
.L_15:
        /*0060*/ 	.byte	0x04, 0x12
        /*0062*/ 	.short	(.L_17 - .L_16)
	.align		4
.L_16:
        /*0064*/ 	.word	index@(_Z15find_max_kernelPKfPfi)
        /*0068*/ 	.word	0x00000000


	//----- nvinfo : EIATTR_MIN_STACK_SIZE
	.align		4
.L_17:
        /*006c*/ 	.byte	0x04, 0x12
        /*006e*/ 	.short	(.L_19 - .L_18)
	.align		4
.L_18:
        /*0070*/ 	.word	index@(_Z15find_min_kernelPKfPfi)
        /*0074*/ 	.word	0x00000000
.L_19:


//--------------------- .nv.compat                --------------------------
	.section	.nv.compat,"",@"SHT_CUDA_COMPAT_INFO"
	.align	4
        /*0000*/ 	.byte	0x02, 0x09, 0x00, 0x00, 0x02, 0x02, 0x01, 0x00, 0x02, 0x05, 0x05, 0x00, 0x03, 0x07, 0x01, 0x01
        /*0010*/ 	.byte	0x02, 0x03, 0x00, 0x00, 0x02, 0x06, 0x01, 0x00, 0x04, 0x0b, 0x08, 0x00, 0x01, 0x00, 0x00, 0x00
        /*0020*/ 	.byte	0x00, 0x00, 0x00, 0x00


//--------------------- .nv.info._Z16normalize_kernelPfiff --------------------------
	.section	.nv.info._Z16normalize_kernelPfiff,"",@"SHT_CUDA_INFO"
	.sectionflags	@""
	.align	4


	//----- nvinfo : EIATTR_CUDA_API_VERSION
	.align		4
        /*0000*/ 	.byte	0x04, 0x37
        /*0002*/ 	.short	(.L_21 - .L_20)
.L_20:
        /*0004*/ 	.word	0x00000082


	//----- nvinfo : EIATTR_KPARAM_INFO
	.align		4
.L_21:
        /*0008*/ 	.byte	0x04, 0x17
        /*000a*/ 	.short	(.L_23 - .L_22)
.L_22:
        /*000c*/ 	.word	0x00000000
        /*0010*/ 	.short	0x0003
        /*0012*/ 	.short	0x0010
        /*0014*/ 	.byte	0x00, 0xf0, 0x11, 0x00


	//----- nvinfo : EIATTR_KPARAM_INFO
	.align		4
.L_23:
        /*0018*/ 	.byte	0x04, 0x17
        /*001a*/ 	.short	(.L_25 - .L_24)
.L_24:
        /*001c*/ 	.word	0x00000000
        /*0020*/ 	.short	0x0002
        /*0022*/ 	.short	0x000c
        /*0024*/ 	.byte	0x00, 0xf0, 0x11, 0x00


	//----- nvinfo : EIATTR_KPARAM_INFO
	.align		4
.L_25:
        /*0028*/ 	.byte	0x04, 0x17
        /*002a*/ 	.short	(.L_27 - .L_26)
.L_26:
        /*002c*/ 	.word	0x00000000
        /*0030*/ 	.short	0x0001
        /*0032*/ 	.short	0x0008
        /*0034*/ 	.byte	0x00, 0xf0, 0x11, 0x00


	//----- nvinfo : EIATTR_KPARAM_INFO
	.align		4
.L_27:
        /*0038*/ 	.byte	0x04, 0x17
        /*003a*/ 	.short	(.L_29 - .L_28)
.L_28:
        /*003c*/ 	.word	0x00000000
        /*0040*/ 	.short	0x0000
        /*0042*/ 	.short	0x0000
        /*0044*/ 	.byte	0x00, 0xf5, 0x21, 0x00


	//----- nvinfo : EIATTR_SPARSE_MMA_MASK
	.align		4
.L_29:
        /*0048*/ 	.byte	0x03, 0x50
        /*004a*/ 	.short	0x0000


	//----- nvinfo : EIATTR_MAXREG_COUNT
	.align		4
        /*004c*/ 	.byte	0x03, 0x1b
        /*004e*/ 	.short	0x00ff


	//----- nvinfo : EIATTR_MERCURY_ISA_VERSION
	.align		4
        /*0050*/ 	.byte	0x03, 0x5f
        /*0052*/ 	.short	0x0101


	//----- nvinfo : EIATTR_VRC_CTA_INIT_COUNT
	.align		4
        /*0054*/ 	.byte	0x02, 0x4a
	.zero		1
	.zero		1


	//----- nvinfo : EIATTR_EXIT_INSTR_OFFSETS
	.align		4
        /*0058*/ 	.byte	0x04, 0x1c
        /*005a*/ 	.short	(.L_31 - .L_30)


	//   ....[0]....
.L_30:
        /*005c*/ 	.word	0x00000070


	//   ....[1]....
        /*0060*/ 	.word	0x00000190


	//   ....[2]....
        /*0064*/ 	.word	0x000002e0


	//----- nvinfo : EIATTR_CRS_STACK_SIZE
	.align		4
.L_31:
        /*0068*/ 	.byte	0x04, 0x1e
        /*006a*/ 	.short	(.L_33 - .L_32)
.L_32:
        /*006c*/ 	.word	0x00000000


	//----- nvinfo : EIATTR_CBANK_PARAM_SIZE
	.align		4
.L_33:
        /*0070*/ 	.byte	0x03, 0x19
        /*0072*/ 	.short	0x0014


	//----- nvinfo : EIATTR_PARAM_CBANK
	.align		4
        /*0074*/ 	.byte	0x04, 0x0a
        /*0076*/ 	.short	(.L_35 - .L_34)
	.align		4
.L_34:
        /*0078*/ 	.word	index@(.nv.constant0._Z16normalize_kernelPfiff)
        /*007c*/ 	.short	0x0380
        /*007e*/ 	.short	0x0014


	//----- nvinfo : EIATTR_SW_WAR
	.align		4
.L_35:
        /*0080*/ 	.byte	0x04, 0x36
        /*0082*/ 	.short	(.L_37 - .L_36)
.L_36:
        /*0084*/ 	.word	0x00000008
.L_37:


//--------------------- .nv.info._Z15find_max_kernelPKfPfi --------------------------
	.section	.nv.info._Z15find_max_kernelPKfPfi,"",@"SHT_CUDA_INFO"
	.sectionflags	@""
	.align	4


	//----- nvinfo : EIATTR_CUDA_API_VERSION
	.align		4
        /*0000*/ 	.byte	0x04, 0x37
        /*0002*/ 	.short	(.L_39 - .L_38)
.L_38:
        /*0004*/ 	.word	0x00000082


	//----- nvinfo : EIATTR_KPARAM_INFO
	.align		4
.L_39:
        /*0008*/ 	.byte	0x04, 0x17
        /*000a*/ 	.short	(.L_41 - .L_40)
.L_40:
        /*000c*/ 	.word	0x00000000
        /*0010*/ 	.short	0x0002
        /*0012*/ 	.short	0x0010
        /*0014*/ 	.byte	0x00, 0xf0, 0x11, 0x00


	//----- nvinfo : EIATTR_KPARAM_INFO
	.align		4
.L_41:
        /*0018*/ 	.byte	0x04, 0x17
        /*001a*/ 	.short	(.L_43 - .L_42)
.L_42:
        /*001c*/ 	.word	0x00000000
        /*0020*/ 	.short	0x0001
        /*0022*/ 	.short	0x0008
        /*0024*/ 	.byte	0x00, 0xf5, 0x21, 0x00


	//----- nvinfo : EIATTR_KPARAM_INFO
	.align		4
.L_43:
        /*0028*/ 	.byte	0x04, 0x17
        /*002a*/ 	.short	(.L_45 - .L_44)
.L_44:
        /*002c*/ 	.word	0x00000000
        /*0030*/ 	.short	0x0000
        /*0032*/ 	.short	0x0000
        /*0034*/ 	.byte	0x00, 0xf5, 0x21, 0x00


	//----- nvinfo : EIATTR_SPARSE_MMA_MASK
	.align		4
.L_45:
        /*0038*/ 	.byte	0x03, 0x50
        /*003a*/ 	.short	0x0000


	//----- nvinfo : EIATTR_MAXREG_COUNT
	.align		4
        /*003c*/ 	.byte	0x03, 0x1b
        /*003e*/ 	.short	0x00ff


	//----- nvinfo : EIATTR_NUM_BARRIERS
	.align		4
        /*0040*/ 	.byte	0x02, 0x4c
        /*0042*/ 	.byte	0x01
	.zero		1


	//----- nvinfo : EIATTR_MERCURY_ISA_VERSION
	.align		4
        /*0044*/ 	.byte	0x03, 0x5f
        /*0046*/ 	.short	0x0101


	//----- nvinfo : EIATTR_VRC_CTA_INIT_COUNT
	.align		4
        /*0048*/ 	.byte	0x02, 0x4a
	.zero		1
	.zero		1


	//----- nvinfo : EIATTR_EXIT_INSTR_OFFSETS
	.align		4
        /*004c*/ 	.byte	0x04, 0x1c
        /*004e*/ 	.short	(.L_47 - .L_46)


	//   ....[0]....
.L_46:
        /*0050*/ 	.word	0x00000320


	//   ....[1]....
        /*0054*/ 	.word	0x000005a0


	//   ....[2]....
        /*0058*/ 	.word	0x00000620


	//----- nvinfo : EIATTR_CRS_STACK_SIZE
	.align		4
.L_47:
        /*005c*/ 	.byte	0x04, 0x1e
        /*005e*/ 	.short	(.L_49 - .L_48)
.L_48:
        /*0060*/ 	.word	0x00000000


	//----- nvinfo : EIATTR_CBANK_PARAM_SIZE
	.align		4
.L_49:
        /*0064*/ 	.byte	0x03, 0x19
        /*0066*/ 	.short	0x0014


	//----- nvinfo : EIATTR_PARAM_CBANK
	.align		4
        /*0068*/ 	.byte	0x04, 0x0a
        /*006a*/ 	.short	(.L_51 - .L_50)
	.align		4
.L_50:
        /*006c*/ 	.word	index@(.nv.constant0._Z15find_max_kernelPKfPfi)
        /*0070*/ 	.short	0x0380
        /*0072*/ 	.short	0x0014


	//----- nvinfo : EIATTR_SW_WAR
	.align		4
.L_51:
        /*0074*/ 	.byte	0x04, 0x36
        /*0076*/ 	.short	(.L_53 - .L_52)
.L_52:
        /*0078*/ 	.word	0x00000008
.L_53:


//--------------------- .nv.info._Z15find_min_kernelPKfPfi --------------------------
	.section	.nv.info._Z15find_min_kernelPKfPfi,"",@"SHT_CUDA_INFO"
	.sectionflags	@""
	.align	4


	//----- nvinfo : EIATTR_CUDA_API_VERSION
	.align		4
        /*0000*/ 	.byte	0x04, 0x37
        /*0002*/ 	.short	(.L_55 - .L_54)
.L_54:
        /*0004*/ 	.word	0x00000082


	//----- nvinfo : EIATTR_KPARAM_INFO
	.align		4
.L_55:
        /*0008*/ 	.byte	0x04, 0x17
        /*000a*/ 	.short	(.L_57 - .L_56)
.L_56:
        /*000c*/ 	.word	0x00000000
        /*0010*/ 	.short	0x0002
        /*0012*/ 	.short	0x0010
        /*0014*/ 	.byte	0x00, 0xf0, 0x11, 0x00


	//----- nvinfo : EIATTR_KPARAM_INFO
	.align		4
.L_57:
        /*0018*/ 	.byte	0x04, 0x17
        /*001a*/ 	.short	(.L_59 - .L_58)
.L_58:
        /*001c*/ 	.word	0x00000000
        /*0020*/ 	.short	0x0001
        /*0022*/ 	.short	0x0008
        /*0024*/ 	.byte	0x00, 0xf5, 0x21, 0x00


	//----- nvinfo : EIATTR_KPARAM_INFO
	.align		4
.L_59:
        /*0028*/ 	.byte	0x04, 0x17
        /*002a*/ 	.short	(.L_61 - .L_60)
.L_60:
        /*002c*/ 	.word	0x00000000
        /*0030*/ 	.short	0x0000
        /*0032*/ 	.short	0x0000
        /*0034*/ 	.byte	0x00, 0xf5, 0x21, 0x00


	//----- nvinfo : EIATTR_SPARSE_MMA_MASK
	.align		4
.L_61:
        /*0038*/ 	.byte	0x03, 0x50
        /*003a*/ 	.short	0x0000


	//----- nvinfo : EIATTR_MAXREG_COUNT
	.align		4
        /*003c*/ 	.byte	0x03, 0x1b
        /*003e*/ 	.short	0x00ff


	//----- nvinfo : EIATTR_NUM_BARRIERS
	.align		4
        /*0040*/ 	.byte	0x02, 0x4c
        /*0042*/ 	.byte	0x01
	.zero		1


	//----- nvinfo : EIATTR_MERCURY_ISA_VERSION
	.align		4
        /*0044*/ 	.byte	0x03, 0x5f
        /*0046*/ 	.short	0x0101


	//----- nvinfo : EIATTR_VRC_CTA_INIT_COUNT
	.align		4
        /*0048*/ 	.byte	0x02, 0x4a
	.zero		1
	.zero		1


	//----- nvinfo : EIATTR_EXIT_INSTR_OFFSETS
	.align		4
        /*004c*/ 	.byte	0x04, 0x1c
        /*004e*/ 	.short	(.L_63 - .L_62)


	//   ....[0]....
.L_62:
        /*0050*/ 	.word	0x00000320


	//   ....[1]....
        /*0054*/ 	.word	0x000005a0


	//   ....[2]....
        /*0058*/ 	.word	0x00000620


	//----- nvinfo : EIATTR_CRS_STACK_SIZE
	.align		4
.L_63:
        /*005c*/ 	.byte	0x04, 0x1e
        /*005e*/ 	.short	(.L_65 - .L_64)
.L_64:
        /*0060*/ 	.word	0x00000000


	//----- nvinfo : EIATTR_CBANK_PARAM_SIZE
	.align		4
.L_65:
        /*0064*/ 	.byte	0x03, 0x19
        /*0066*/ 	.short	0x0014


	//----- nvinfo : EIATTR_PARAM_CBANK
	.align		4
        /*0068*/ 	.byte	0x04, 0x0a
        /*006a*/ 	.short	(.L_67 - .L_66)
	.align		4
.L_66:
        /*006c*/ 	.word	index@(.nv.constant0._Z15find_min_kernelPKfPfi)
        /*0070*/ 	.short	0x0380
        /*0072*/ 	.short	0x0014


	//----- nvinfo : EIATTR_SW_WAR
	.align		4
.L_67:
        /*0074*/ 	.byte	0x04, 0x36
        /*0076*/ 	.short	(.L_69 - .L_68)
.L_68:
        /*0078*/ 	.word	0x00000008
.L_69:


//--------------------- .nv.callgraph             --------------------------
	.section	.nv.callgraph,"",@"SHT_CUDA_CALLGRAPH"
	.align	4
	.sectionentsize	8
	.align		4
        /*0000*/ 	.word	0x00000000
	.align		4
        /*0004*/ 	.word	0xffffffff
	.align		4
        /*0008*/ 	.word	0x00000000
	.align		4
        /*000c*/ 	.word	0xfffffffe
	.align		4
        /*0010*/ 	.word	0x00000000
	.align		4
        /*0014*/ 	.word	0xfffffffd
	.align		4
        /*0018*/ 	.word	0x00000000
	.align		4
        /*001c*/ 	.word	0xfffffffc


//--------------------- .text._Z16normalize_kernelPfiff --------------------------
	.section	.text._Z16normalize_kernelPfiff,"ax",@progbits
	.align	128
        .global         _Z16normalize_kernelPfiff
        .type           _Z16normalize_kernelPfiff,@function
        .size           _Z16normalize_kernelPfiff,(.L_x_42 - _Z16normalize_kernelPfiff)
        .other          _Z16normalize_kernelPfiff,@"STO_CUDA_ENTRY STV_DEFAULT"
_Z16normalize_kernelPfiff:
.text._Z16normalize_kernelPfiff:
[----:B------:R-:W-:Y:S01]  /*0000*/  LDC R1, c[0x0][0x37c] ;  /* 0x0000df00ff017b82 */ /* 0x000fe20000000800 */
[----:B------:R-:W0:Y:S07]  /*0010*/  S2R R9, SR_TID.X ;  /* 0x0000000000097919 */ /* 0x000e2e0000002100 */
[----:B------:R-:W0:Y:S01]  /*0020*/  S2UR UR4, SR_CTAID.X ;  /* 0x00000000000479c3 */ /* 0x000e220000002500 */
[----:B------:R-:W1:Y:S07]  /*0030*/  LDCU UR5, c[0x0][0x388] ;  /* 0x00007100ff0577ac */ /* 0x000e6e0008000800 */
[----:B------:R-:W0:Y:S02]  /*0040*/  LDC R2, c[0x0][0x360] ;  /* 0x0000d800ff027b82 */ /* 0x000e240000000800 */
[----:B0-----:R-:W-:-:S05]  /*0050*/  IMAD R9, R2, UR4, R9 ;  /* 0x0000000402097c24 */ /* 0x001fca000f8e0209 */
[----:B-1----:R-:W-:-:S13]  /*0060*/  ISETP.GE.AND P0, PT, R9, UR5, PT ;  /* 0x0000000509007c0c */ /* 0x002fda000bf06270 */
[----:B------:R-:W-:Y:S05]  /*0070*/  @P0 EXIT ;  /* 0x000000000000094d */ /* 0x000fea0003800000 */
[----:B------:R-:W0:Y:S01]  /*0080*/  LDC R3, c[0x0][0x38c] ;  /* 0x0000e300ff037b82 */ /* 0x000e220000000800 */
[----:B------:R-:W0:Y:S01]  /*0090*/  LDCU UR8, c[0x0][0x390] ;  /* 0x00007200ff0877ac */ /* 0x000e220008000800 */
[----:B------:R-:W1:Y:S06]  /*00a0*/  LDCU UR4, c[0x0][0x370] ;  /* 0x00006e00ff0477ac */ /* 0x000e6c0008000800 */
[----:B------:R-:W2:Y:S01]  /*00b0*/  LDC.64 R4, c[0x0][0x380] ;  /* 0x0000e000ff047b82 */ /* 0x000ea20000000a00 */
[----:B------:R-:W3:Y:S01]  /*00c0*/  LDCU.64 UR6, c[0x0][0x358] ;  /* 0x00006b00ff0677ac */ /* 0x000ee20008000a00 */
[----:B------:R-:W4:Y:S01]  /*00d0*/  LDCU.64 UR10, c[0x0][0x388] ;  /* 0x00007100ff0a77ac */ /* 0x000f220008000a00 */
[----:B-1----:R-:W-:-:S02]  /*00e0*/  IMAD R2, R2, UR4, RZ ;  /* 0x0000000402027c24 */ /* 0x002fc4000f8e02ff */
[----:B0-----:R-:W-:-:S05]  /*00f0*/  FADD R3, -R3, UR8 ;  /* 0x0000000803037e21 */ /* 0x001fca0008000100 */
[----:B------:R-:W-:-:S13]  /*0100*/  FSETP.NEU.AND P0, PT, R3, RZ, PT ;  /* 0x000000ff0300720b */ /* 0x000fda0003f0d000 */
[----:B--234-:R-:W-:Y:S05]  /*0110*/  @P0 BRA `(.L_x_0) ;  /* 0x0000000000200947 */ /* 0x01cfea0003800000 */
[----:B------:R-:W0:Y:S01]  /*0120*/  LDC.64 R6, c[0x0][0x380] ;  /* 0x0000e000ff067b82 */ /* 0x000e220000000a00 */
[----:B------:R-:W-:-:S07]  /*0130*/  IMAD.MOV.U32 R3, RZ, RZ, 0x3f000000 ;  /* 0x3f000000ff037424 */ /* 0x000fce00078e00ff */
.L_x_1:
[----:B0-----:R-:W-:-:S04]  /*0140*/  IMAD.WIDE R4, R9, 0x4, R6 ;  /* 0x0000000409047825 */ /* 0x001fc800078e0206 */
[----:B------:R-:W-:Y:S01]  /*0150*/  IMAD.IADD R9, R2, 0x1, R9 ;  /* 0x0000000102097824 */ /* 0x000fe200078e0209 */
[----:B------:R1:W-:Y:S04]  /*0160*/  STG.E desc[UR6][R4.64], R3 ;  /* 0x0000000304007986 */ /* 0x0003e8000c101906 */
[----:B------:R-:W-:-:S13]  /*0170*/  ISETP.GE.AND P0, PT, R9, UR5, PT ;  /* 0x0000000509007c0c */ /* 0x000fda000bf06270 */
[----:B-1----:R-:W-:Y:S05]  /*0180*/  @!P0 BRA `(.L_x_1) ;  /* 0xfffffffc00ec8947 */ /* 0x002fea000383ffff */
[----:B------:R-:W-:Y:S05]  /*0190*/  EXIT ;  /* 0x000000000000794d */ /* 0x000fea0003800000 */
.L_x_0:
[----:B0-----:R-:W-:-:S05]  /*01a0*/  IMAD.WIDE R6, R9, 0x4, R4 ;  /* 0x0000000409067825 */ /* 0x001fca00078e0204 */
[----:B------:R-:W2:Y:S01]  /*01b0*/  LDG.E R0, desc[UR6][R6.64] ;  /* 0x0000000606007981 */ /* 0x000ea2000c1e1900 */
[----:B------:R-:W0:Y:S01]  /*01c0*/  MUFU.RCP R8, R3 ;  /* 0x0000000300087308 */ /* 0x000e220000001000 */
[----:B------:R-:W-:Y:S01]  /*01d0*/  IMAD.IADD R9, R2, 0x1, R9 ;  /* 0x0000000102097824 */ /* 0x000fe200078e0209 */
[----:B------:R-:W-:Y:S04]  /*01e0*/  BSSY.RECONVERGENT B0, `(.L_x_2) ;  /* 0x000000d000007945 */ /* 0x000fe80003800200 */
[----:B------:R-:W-:Y:S01]  /*01f0*/  ISETP.GE.AND P2, PT, R9, UR10, PT ;  /* 0x0000000a09007c0c */ /* 0x000fe2000bf46270 */
[----:B0-----:R-:W-:-:S04]  /*0200*/  FFMA R11, -R3, R8, 1 ;  /* 0x3f800000030b7423 */ /* 0x001fc80000000108 */
[----:B------:R-:W-:Y:S01]  /*0210*/  FFMA R11, R8, R11, R8 ;  /* 0x0000000b080b7223 */ /* 0x000fe20000000008 */
[----:B--2---:R-:W-:-:S04]  /*0220*/  FADD R0, R0, -UR11 ;  /* 0x8000000b00007e21 */ /* 0x004fc80008000000 */
[----:B------:R-:W0:Y:S01]  /*0230*/  FCHK P0, R0, R3 ;  /* 0x0000000300007302 */ /* 0x000e220000000000 */
[----:B------:R-:W-:-:S04]  /*0240*/  FFMA R8, R0, R11, RZ ;  /* 0x0000000b00087223 */ /* 0x000fc800000000ff */
[----:B------:R-:W-:-:S04]  /*0250*/  FFMA R10, -R3, R8, R0 ;  /* 0x00000008030a7223 */ /* 0x000fc80000000100 */
[----:B------:R-:W-:Y:S01]  /*0260*/  FFMA R11, R11, R10, R8 ;  /* 0x0000000a0b0b7223 */ /* 0x000fe20000000008 */
[----:B0-----:R-:W-:Y:S06]  /*0270*/  @!P0 BRA `(.L_x_3) ;  /* 0x00000000000c8947 */ /* 0x001fec0003800000 */
[----:B------:R-:W-:-:S07]  /*0280*/  MOV R8, 0x2a0 ;  /* 0x000002a000087802 */ /* 0x000fce0000000f00 */
[----:B------:R-:W-:Y:S05]  /*0290*/  CALL.REL.NOINC `($__internal_0_$__cuda_sm3x_div_rn_noftz_f32_slowpath) ;  /* 0x0000000000147944 */ /* 0x000fea0003c00000 */
[----:B------:R-:W-:-:S07]  /*02a0*/  IMAD.MOV.U32 R11, RZ, RZ, R0 ;  /* 0x000000ffff0b7224 */ /* 0x000fce00078e0000 */
.L_x_3:
[----:B------:R-:W-:Y:S05]  /*02b0*/  BSYNC.RECONVERGENT B0 ;  /* 0x0000000000007941 */ /* 0x000fea0003800200 */
.L_x_2:
[----:B------:R0:W-:Y:S01]  /*02c0*/  STG.E desc[UR6][R6.64], R11 ;  /* 0x0000000b06007986 */ /* 0x0001e2000c101906 */
[----:B------:R-:W-:Y:S05]  /*02d0*/  @!P2 BRA `(.L_x_0) ;  /* 0xfffffffc00b0a947 */ /* 0x000fea000383ffff */
[----:B------:R-:W-:Y:S05]  /*02e0*/  EXIT ;  /* 0x000000000000794d */ /* 0x000fea0003800000 */
        .weak           $__internal_0_$__cuda_sm3x_div_rn_noftz_f32_slowpath
        .type           $__internal_0_$__cuda_sm3x_div_rn_noftz_f32_slowpath,@function
        .size           $__internal_0_$__cuda_sm3x_div_rn_noftz_f32_slowpath,(.L_x_42 - $__internal_0_$__cuda_sm3x_div_rn_noftz_f32_slowpath)
$__internal_0_$__cuda_sm3x_div_rn_noftz_f32_slowpath:
[--C-:B------:R-:W-:Y:S01]  /*02f0*/  SHF.R.U32.HI R11, RZ, 0x17, R3.reuse ;  /* 0x00000017ff0b7819 */ /* 0x100fe20000011603 */
[----:B------:R-:W-:Y:S01]  /*0300*/  BSSY.RECONVERGENT B1, `(.L_x_4) ;  /* 0x0000064000017945 */ /* 0x000fe20003800200 */
[--C-:B------:R-:W-:Y:S01]  /*0310*/  SHF.R.U32.HI R10, RZ, 0x17, R0.reuse ;  /* 0x00000017ff0a7819 */ /* 0x100fe20000011600 */
[----:B------:R-:W-:Y:S01]  /*0320*/  IMAD.MOV.U32 R12, RZ, RZ, R0 ;  /* 0x000000ffff0c7224 */ /* 0x000fe200078e0000 */
[----:B------:R-:W-:Y:S01]  /*0330*/  LOP3.LUT R11, R11, 0xff, RZ, 0xc0, !PT ;  /* 0x000000ff0b0b7812 */ /* 0x000fe200078ec0ff */
[----:B------:R-:W-:Y:S01]  /*0340*/  IMAD.MOV.U32 R13, RZ, RZ, R3 ;  /* 0x000000ffff0d7224 */ /* 0x000fe200078e0003 */
[----:B------:R-:W-:-:S03]  /*0350*/  LOP3.LUT R16, R10, 0xff, RZ, 0xc0, !PT ;  /* 0x000000ff0a107812 */ /* 0x000fc600078ec0ff */
[----:B------:R-:W-:Y:S02]  /*0360*/  VIADD R14, R11, 0xffffffff ;  /* 0xffffffff0b0e7836 */ /* 0x000fe40000000000 */
[----:B------:R-:W-:-:S03]  /*0370*/  VIADD R15, R16, 0xffffffff ;  /* 0xffffffff100f7836 */ /* 0x000fc60000000000 */
[----:B------:R-:W-:-:S04]  /*0380*/  ISETP.GT.U32.AND P0, PT, R14, 0xfd, PT ;  /* 0x000000fd0e00780c */ /* 0x000fc80003f04070 */
[----:B------:R-:W-:-:S13]  /*0390*/  ISETP.GT.U32.OR P0, PT, R15, 0xfd, P0 ;  /* 0x000000fd0f00780c */ /* 0x000fda0000704470 */
[----:B------:R-:W-:Y:S01]  /*03a0*/  @!P0 IMAD.MOV.U32 R10, RZ, RZ, RZ ;  /* 0x000000ffff0a8224 */ /* 0x000fe200078e00ff */
[----:B------:R-:W-:Y:S06]  /*03b0*/  @!P0 BRA `(.L_x_5) ;  /* 0x00000000005c8947 */ /* 0x000fec0003800000 */
[----:B------:R-:W-:Y:S02]  /*03c0*/  FSETP.GTU.FTZ.AND P1, PT, |R3|, +INF , PT ;  /* 0x7f8000000300780b */ /* 0x000fe40003f3c200 */
[----:B------:R-:W-:-:S04]  /*03d0*/  FSETP.GTU.FTZ.AND P0, PT, |R0|, +INF , PT ;  /* 0x7f8000000000780b */ /* 0x000fc80003f1c200 */
[----:B------:R-:W-:-:S13]  /*03e0*/  PLOP3.LUT P0, PT, P0, P1, PT, 0xf8, 0x8f ;  /* 0x00000000008f781c */ /* 0x000fda0000703f70 */
[----:B------:R-:W-:Y:S05]  /*03f0*/  @P0 BRA `(.L_x_6) ;  /* 0x00000004004c0947 */ /* 0x000fea0003800000 */
[----:B------:R-:W-:-:S13]  /*0400*/  LOP3.LUT P0, RZ, R13, 0x7fffffff, R12, 0xc8, !PT ;  /* 0x7fffffff0dff7812 */ /* 0x000fda000780c80c */
[----:B------:R-:W-:Y:S05]  /*0410*/  @!P0 BRA `(.L_x_7) ;  /* 0x00000004003c8947 */ /* 0x000fea0003800000 */
[C---:B------:R-:W-:Y:S02]  /*0420*/  FSETP.NEU.FTZ.AND P3, PT, |R0|.reuse, +INF , PT ;  /* 0x7f8000000000780b */ /* 0x040fe40003f7d200 */
[----:B------:R-:W-:Y:S02]  /*0430*/  FSETP.NEU.FTZ.AND P1, PT, |R3|, +INF , PT ;  /* 0x7f8000000300780b */ /* 0x000fe40003f3d200 */
[----:B------:R-:W-:-:S11]  /*0440*/  FSETP.NEU.FTZ.AND P0, PT, |R0|, +INF , PT ;  /* 0x7f8000000000780b */ /* 0x000fd60003f1d200 */
[----:B------:R-:W-:Y:S05]  /*0450*/  @!P1 BRA !P3, `(.L_x_7) ;  /* 0x00000004002c9947 */ /* 0x000fea0005800000 */
[----:B------:R-:W-:-:S04]  /*0460*/  LOP3.LUT P3, RZ, R12, 0x7fffffff, RZ, 0xc0, !PT ;  /* 0x7fffffff0cff7812 */ /* 0x000fc8000786c0ff */
[----:B------:R-:W-:-:S13]  /*0470*/  PLOP3.LUT P1, PT, P1, P3, PT, 0x2f, 0xf2 ;  /* 0x0000000000f2781c */ /* 0x000fda0000f26577 */
[----:B------:R-:W-:Y:S05]  /*0480*/  @P1 BRA `(.L_x_8) ;  /* 0x0000000400181947 */ /* 0x000fea0003800000 */
[----:B------:R-:W-:-:S04]  /*0490*/  LOP3.LUT P1, RZ, R13, 0x7fffffff, RZ, 0xc0, !PT ;  /* 0x7fffffff0dff7812 */ /* 0x000fc8000782c0ff */
[----:B------:R-:W-:-:S13]  /*04a0*/  PLOP3.LUT P0, PT, P0, P1, PT, 0x2f, 0xf2 ;  /* 0x0000000000f2781c */ /* 0x000fda0000702577 */
[----:B------:R-:W-:Y:S05]  /*04b0*/  @P0 BRA `(.L_x_9) ;  /* 0x0000000400000947 */ /* 0x000fea0003800000 */
[----:B------:R-:W-:Y:S02]  /*04c0*/  ISETP.GE.AND P0, PT, R15, RZ, PT ;  /* 0x000000ff0f00720c */ /* 0x000fe40003f06270 */
[----:B------:R-:W-:-:S11]  /*04d0*/  ISETP.GE.AND P1, PT, R14, RZ, PT ;  /* 0x000000ff0e00720c */ /* 0x000fd60003f26270 */
[----:B------:R-:W-:Y:S02]  /*04e0*/  @P0 IMAD.MOV.U32 R10, RZ, RZ, RZ ;  /* 0x000000ffff0a0224 */ /* 0x000fe400078e00ff */
[----:B------:R-:W-:Y:S01]  /*04f0*/  @!P0 FFMA R12, R0, 1.84467440737095516160e+19, RZ ;  /* 0x5f800000000c8823 */ /* 0x000fe200000000ff */
[----:B------:R-:W-:Y:S02]  /*0500*/  @!P0 IMAD.MOV.U32 R10, RZ, RZ, -0x40 ;  /* 0xffffffc0ff0a8424 */ /* 0x000fe400078e00ff */
[----:B------:R-:W-:Y:S02]  /*0510*/  @!P1 FFMA R13, R3, 1.84467440737095516160e+19, RZ ;  /* 0x5f800000030d9823 */ /* 0x000fe400000000ff */
[----:B------:R-:W-:-:S07]  /*0520*/  @!P1 VIADD R10, R10, 0x40 ;  /* 0x000000400a0a9836 */ /* 0x000fce0000000000 */
.L_x_5:
[----:B------:R-:W-:Y:S01]  /*0530*/  LEA R0, R11, 0xc0800000, 0x17 ;  /* 0xc08000000b007811 */ /* 0x000fe200078eb8ff */
[----:B------:R-:W-:Y:S04]  /*0540*/  BSSY.RECONVERGENT B2, `(.L_x_10) ;  /* 0x0000036000027945 */ /* 0x000fe80003800200 */
[----:B------:R-:W-:Y:S02]  /*0550*/  IMAD.IADD R14, R13, 0x1, -R0 ;  /* 0x000000010d0e7824 */ /* 0x000fe400078e0a00 */
[----:B------:R-:W-:Y:S02]  /*0560*/  VIADD R13, R16, 0xffffff81 ;  /* 0xffffff81100d7836 */ /* 0x000fe40000000000 */
[----:B------:R-:W0:Y:S01]  /*0570*/  MUFU.RCP R15, R14 ;  /* 0x0000000e000f7308 */ /* 0x000e220000001000 */
[----:B------:R-:W-:Y:S01]  /*0580*/  FADD.FTZ R17, -R14, -RZ ;  /* 0x800000ff0e117221 */ /* 0x000fe20000010100 */
[C---:B------:R-:W-:Y:S01]  /*0590*/  IMAD R0, R13.reuse, -0x800000, R12 ;  /* 0xff8000000d007824 */ /* 0x040fe200078e020c */
[----:B------:R-:W-:-:S05]  /*05a0*/  IADD3 R13, PT, PT, R13, 0x7f, -R11 ;  /* 0x0000007f0d0d7810 */ /* 0x000fca0007ffe80b */
[----:B------:R-:W-:Y:S02]  /*05b0*/  IMAD.IADD R13, R13, 0x1, R10 ;  /* 0x000000010d0d7824 */ /* 0x000fe400078e020a */
[----:B0-----:R-:W-:-:S04]  /*05c0*/  FFMA R16, R15, R17, 1 ;  /* 0x3f8000000f107423 */ /* 0x001fc80000000011 */
[----:B------:R-:W-:-:S04]  /*05d0*/  FFMA R19, R15, R16, R15 ;  /* 0x000000100f137223 */ /* 0x000fc8000000000f */
[----:B------:R-:W-:-:S04]  /*05e0*/  FFMA R12, R0, R19, RZ ;  /* 0x00000013000c7223 */ /* 0x000fc800000000ff */
[----:B------:R-:W-:-:S04]  /*05f0*/  FFMA R15, R17, R12, R0 ;  /* 0x0000000c110f7223 */ /* 0x000fc80000000000 */
[----:B------:R-:W-:-:S04]  /*0600*/  FFMA R16, R19, R15, R12 ;  /* 0x0000000f13107223 */ /* 0x000fc8000000000c */
[----:B------:R-:W-:-:S04]  /*0610*/  FFMA R17, R17, R16, R0 ;  /* 0x0000001011117223 */ /* 0x000fc80000000000 */
[----:B------:R-:W-:-:S05]  /*0620*/  FFMA R0, R19, R17, R16 ;  /* 0x0000001113007223 */ /* 0x000fca0000000010 */
[----:B------:R-:W-:-:S04]  /*0630*/  SHF.R.U32.HI R11, RZ, 0x17, R0 ;  /* 0x00000017ff0b7819 */ /* 0x000fc80000011600 */
[----:B------:R-:W-:-:S05]  /*0640*/  LOP3.LUT R11, R11, 0xff, RZ, 0xc0, !PT ;  /* 0x000000ff0b0b7812 */ /* 0x000fca00078ec0ff */
[----:B------:R-:W-:-:S04]  /*0650*/  IMAD.IADD R14, R11, 0x1, R13 ;  /* 0x000000010b0e7824 */ /* 0x000fc800078e020d */
[----:B------:R-:W-:-:S05]  /*0660*/  VIADD R10, R14, 0xffffffff ;  /* 0xffffffff0e0a7836 */ /* 0x000fca0000000000 */
[----:B------:R-:W-:-:S13]  /*0670*/  ISETP.GE.U32.AND P0, PT, R10, 0xfe, PT ;  /* 0x000000fe0a00780c */ /* 0x000fda0003f06070 */
[----:B------:R-:W-:Y:S05]  /*0680*/  @!P0 BRA `(.L_x_11) ;  /* 0x0000000000808947 */ /* 0x000fea0003800000 */
[----:B------:R-:W-:-:S13]  /*0690*/  ISETP.GT.AND P0, PT, R14, 0xfe, PT ;  /* 0x000000fe0e00780c */ /* 0x000fda0003f04270 */
[----:B------:R-:W-:Y:S05]  /*06a0*/  @P0 BRA `(.L_x_12) ;  /* 0x00000000006c0947 */ /* 0x000fea0003800000 */
[----:B------:R-:W-:-:S13]  /*06b0*/  ISETP.GE.AND P0, PT, R14, 0x1, PT ;  /* 0x000000010e00780c */ /* 0x000fda0003f06270 */
[----:B------:R-:W-:Y:S05]  /*06c0*/  @P0 BRA `(.L_x_13) ;  /* 0x0000000000740947 */ /* 0x000fea0003800000 */
[----:B------:R-:W-:Y:S02]  /*06d0*/  ISETP.GE.AND P0, PT, R14, -0x18, PT ;  /* 0xffffffe80e00780c */ /* 0x000fe40003f06270 */
[----:B------:R-:W-:-:S11]  /*06e0*/  LOP3.LUT R0, R0, 0x80000000, RZ, 0xc0, !PT ;  /* 0x8000000000007812 */ /* 0x000fd600078ec0ff */
[----:B------:R-:W-:Y:S05]  /*06f0*/  @!P0 BRA `(.L_x_13) ;  /* 0x0000000000688947 */ /* 0x000fea0003800000 */
[CCC-:B------:R-:W-:Y:S01]  /*0700*/  FFMA.RZ R10, R19.reuse, R17.reuse, R16.reuse ;  /* 0x00000011130a7223 */ /* 0x1c0fe2000000c010 */
[C---:B------:R-:W-:Y:S02]  /*0710*/  VIADD R13, R14.reuse, 0x20 ;  /* 0x000000200e0d7836 */ /* 0x040fe40000000000 */
[CCC-:B------:R-:W-:Y:S01]  /*0720*/  FFMA.RM R11, R19.reuse, R17.reuse, R16.reuse ;  /* 0x00000011130b7223 */ /* 0x1c0fe20000004010 */
[----:B------:R-:W-:Y:S02]  /*0730*/  ISETP.NE.AND P3, PT, R14, RZ, PT ;  /* 0x000000ff0e00720c */ /* 0x000fe40003f65270 */
[----:B------:R-:W-:Y:S01]  /*0740*/  LOP3.LUT R12, R10, 0x7fffff, RZ, 0xc0, !PT ;  /* 0x007fffff0a0c7812 */ /* 0x000fe200078ec0ff */
[----:B------:R-:W-:Y:S01]  /*0750*/  FFMA.RP R10, R19, R17, R16 ;  /* 0x00000011130a7223 */ /* 0x000fe20000008010 */
[----:B------:R-:W-:Y:S01]  /*0760*/  ISETP.NE.AND P1, PT, R14, RZ, PT ;  /* 0x000000ff0e00720c */ /* 0x000fe20003f25270 */
[----:B------:R-:W-:Y:S01]  /*0770*/  IMAD.MOV R14, RZ, RZ, -R14 ;  /* 0x000000ffff0e7224 */ /* 0x000fe200078e0a0e */
[----:B------:R-:W-:-:S02]  /*0780*/  LOP3.LUT R12, R12, 0x800000, RZ, 0xfc, !PT ;  /* 0x008000000c0c7812 */ /* 0x000fc400078efcff */
[----:B------:R-:W-:Y:S02]  /*0790*/  FSETP.NEU.FTZ.AND P0, PT, R10, R11, PT ;  /* 0x0000000b0a00720b */ /* 0x000fe40003f1d000 */
[----:B------:R-:W-:Y:S02]  /*07a0*/  SHF.L.U32 R13, R12, R13, RZ ;  /* 0x0000000d0c0d7219 */ /* 0x000fe400000006ff */
[----:B------:R-:W-:Y:S02]  /*07b0*/  SEL R11, R14, RZ, P3 ;  /* 0x000000ff0e0b7207 */ /* 0x000fe40001800000 */
[----:B------:R-:W-:Y:S02]  /*07c0*/  ISETP.NE.AND P1, PT, R13, RZ, P1 ;  /* 0x000000ff0d00720c */ /* 0x000fe40000f25270 */
[----:B------:R-:W-:Y:S02]  /*07d0*/  SHF.R.U32.HI R11, RZ, R11, R12 ;  /* 0x0000000bff0b7219 */ /* 0x000fe4000001160c */
[----:B------:R-:W-:-:S02]  /*07e0*/  PLOP3.LUT P0, PT, P0, P1, PT, 0xf8, 0x8f ;  /* 0x00000000008f781c */ /* 0x000fc40000703f70 */
[----:B------:R-:W-:Y:S02]  /*07f0*/  SHF.R.U32.HI R13, RZ, 0x1, R11 ;  /* 0x00000001ff0d7819 */ /* 0x000fe4000001160b */
[----:B------:R-:W-:-:S04]  /*0800*/  SEL R10, RZ, 0x1, !P0 ;  /* 0x00000001ff0a7807 */ /* 0x000fc80004000000 */
[----:B------:R-:W-:-:S04]  /*0810*/  LOP3.LUT R10, R10, 0x1, R13, 0xf8, !PT ;  /* 0x000000010a0a7812 */ /* 0x000fc800078ef80d */
[----:B------:R-:W-:-:S05]  /*0820*/  LOP3.LUT R10, R10, R11, RZ, 0xc0, !PT ;  /* 0x0000000b0a0a7212 */ /* 0x000fca00078ec0ff */
[----:B------:R-:W-:-:S05]  /*0830*/  IMAD.IADD R13, R13, 0x1, R10 ;  /* 0x000000010d0d7824 */ /* 0x000fca00078e020a */
[----:B------:R-:W-:Y:S01]  /*0840*/  LOP3.LUT R0, R13, R0, RZ, 0xfc, !PT ;  /* 0x000000000d007212 */ /* 0x000fe200078efcff */
[----:B------:R-:W-:Y:S06]  /*0850*/  BRA `(.L_x_13) ;  /* 0x0000000000107947 */ /* 0x000fec0003800000 */
.L_x_12:
[----:B------:R-:W-:-:S04]  /*0860*/  LOP3.LUT R0, R0, 0x80000000, RZ, 0xc0, !PT ;  /* 0x8000000000007812 */ /* 0x000fc800078ec0ff */
[----:B------:R-:W-:Y:S01]  /*0870*/  LOP3.LUT R0, R0, 0x7f800000, RZ, 0xfc, !PT ;  /* 0x7f80000000007812 */ /* 0x000fe200078efcff */
[----:B------:R-:W-:Y:S06]  /*0880*/  BRA `(.L_x_13) ;  /* 0x0000000000047947 */ /* 0x000fec0003800000 */
.L_x_11:
[----:B------:R-:W-:-:S07]  /*0890*/  IMAD R0, R13, 0x800000, R0 ;  /* 0x008000000d007824 */ /* 0x000fce00078e0200 */
.L_x_13:
[----:B------:R-:W-:Y:S05]  /*08a0*/  BSYNC.RECONVERGENT B2 ;  /* 0x0000000000027941 */ /* 0x000fea0003800200 */
.L_x_10:
[----:B------:R-:W-:Y:S05]  /*08b0*/  BRA `(.L_x_14) ;  /* 0x0000000000207947 */ /* 0x000fea0003800000 */
.L_x_9:
[----:B------:R-:W-:-:S04]  /*08c0*/  LOP3.LUT R0, R13, 0x80000000, R12, 0x48, !PT ;  /* 0x800000000d007812 */ /* 0x000fc800078e480c */
[----:B------:R-:W-:Y:S01]  /*08d0*/  LOP3.LUT R0, R0, 0x7f800000, RZ, 0xfc, !PT ;  /* 0x7f80000000007812 */ /* 0x000fe200078efcff */
[----:B------:R-:W-:Y:S06]  /*08e0*/  BRA `(.L_x_14) ;  /* 0x0000000000147947 */ /* 0x000fec0003800000 */
.L_x_8:
[----:B------:R-:W-:Y:S01]  /*08f0*/  LOP3.LUT R0, R13, 0x80000000, R12, 0x48, !PT ;  /* 0x800000000d007812 */ /* 0x000fe200078e480c */
[----:B------:R-:W-:Y:S06]  /*0900*/  BRA `(.L_x_14) ;  /* 0x00000000000c7947 */ /* 0x000fec0003800000 */
.L_x_7:
[----:B------:R-:W0:Y:S01]  /*0910*/  MUFU.RSQ R0, -QNAN ;  /* 0xffc0000000007908 */ /* 0x000e220000001400 */
[----:B------:R-:W-:Y:S05]  /*0920*/  BRA `(.L_x_14) ;  /* 0x0000000000047947 */ /* 0x000fea0003800000 */
.L_x_6:
[----:B------:R-:W-:-:S07]  /*0930*/  FADD.FTZ R0, R0, R3 ;  /* 0x0000000300007221 */ /* 0x000fce0000010000 */
.L_x_14:
[----:B------:R-:W-:Y:S05]  /*0940*/  BSYNC.RECONVERGENT B1 ;  /* 0x0000000000017941 */ /* 0x000fea0003800200 */
.L_x_4:
[----:B------:R-:W-:Y:S02]  /*0950*/  IMAD.MOV.U32 R10, RZ, RZ, R8 ;  /* 0x000000ffff0a7224 */ /* 0x000fe400078e0008 */
[----:B------:R-:W-:-:S04]  /*0960*/  IMAD.MOV.U32 R11, RZ, RZ, 0x0 ;  /* 0x00000000ff0b7424 */ /* 0x000fc800078e00ff */
[----:B0-----:R-:W-:Y:S05]  /*0970*/  RET.REL.NODEC R10 `(_Z16normalize_kernelPfiff) ;  /* 0xfffffff40aa07950 */ /* 0x001fea0003c3ffff */
.L_x_15:
[----:B------:R-:W-:-:S00]  /*0980*/  BRA `(.L_x_15) ;  /* 0xfffffffc00fc7947 */ /* 0x000fc0000383ffff */
[----:B------:R-:W-:-:S00]  /*0990*/  NOP ;  /* 0x0000000000007918 */ /* 0x000fc00000000000 */
        /* <DEDUP_REMOVED lines=14> */
.L_x_42:


//--------------------- .text._Z15find_max_kernelPKfPfi --------------------------
	.section	.text._Z15find_max_kernelPKfPfi,"ax",@progbits
	.align	128
        .global         _Z15find_max_kernelPKfPfi
        .type           _Z15find_max_kernelPKfPfi,@function
        .size           _Z15find_max_kernelPKfPfi,(.L_x_44 - _Z15find_max_kernelPKfPfi)
        .other          _Z15find_max_kernelPKfPfi,@"STO_CUDA_ENTRY STV_DEFAULT"
_Z15find_max_kernelPKfPfi:
.text._Z15find_max_kernelPKfPfi:
[----:B------:R-:W-:Y:S01]  /*0000*/  LDC R1, c[0x0][0x37c] ;  /* 0x0000df00ff017b82 */ /* 0x000fe20000000800 */
[----:B------:R-:W0:Y:S07]  /*0010*/  S2R R3, SR_TID.X ;  /* 0x0000000000037919 */ /* 0x000e2e0000002100 */
[----:B------:R-:W1:Y:S01]  /*0020*/  S2UR UR5, SR_CgaCtaId ;  /* 0x00000000000579c3 */ /* 0x000e620000008800 */
[----:B------:R-:W2:Y:S01]  /*0030*/  LDCU UR8, c[0x0][0x360] ;  /* 0x00006c00ff0877ac */ /* 0x000ea20008000800 */
[----:B------:R-:W-:Y:S01]  /*0040*/  IMAD.MOV.U32 R5, RZ, RZ, -0x800001 ;  /* 0xff7fffffff057424 */ /* 0x000fe200078e00ff */
[----:B------:R-:W2:Y:S01]  /*0050*/  S2R R0, SR_CTAID.X ;  /* 0x0000000000007919 */ /* 0x000ea20000002500 */
[----:B------:R-:W-:Y:S01]  /*0060*/  BSSY.RECONVERGENT B0, `(.L_x_16) ;  /* 0x0000018000007945 */ /* 0x000fe20003800200 */
[----:B------:R-:W3:Y:S01]  /*0070*/  LDCU UR6, c[0x0][0x390] ;  /* 0x00007200ff0677ac */ /* 0x000ee20008000800 */
[----:B------:R-:W-:-:S02]  /*0080*/  UMOV UR4, 0x400 ;  /* 0x0000040000047882 */ /* 0x000fc40000000000 */
[----:B-1----:R-:W-:-:S06]  /*0090*/  ULEA UR4, UR5, UR4, 0x18 ;  /* 0x0000000405047291 */ /* 0x002fcc000f8ec0ff */
[----:B0-----:R-:W-:Y:S01]  /*00a0*/  LEA R2, R3, UR4, 0x2 ;  /* 0x0000000403027c11 */ /* 0x001fe2000f8e10ff */
[----:B--2---:R-:W-:-:S04]  /*00b0*/  IMAD R4, R0, UR8, R3 ;  /* 0x0000000800047c24 */ /* 0x004fc8000f8e0203 */
[----:B------:R0:W-:Y:S01]  /*00c0*/  STS [R2], R5 ;  /* 0x0000000502007388 */ /* 0x0001e20000000800 */
[----:B------:R-:W1:Y:S01]  /*00d0*/  LDCU UR4, c[0x0][0x390] ;  /* 0x00007200ff0477ac */ /* 0x000e620008000800 */
[----:B---3--:R-:W-:Y:S01]  /*00e0*/  ISETP.GE.AND P0, PT, R4, UR6, PT ;  /* 0x0000000604007c0c */ /* 0x008fe2000bf06270 */
[----:B------:R-:W2:-:S12]  /*00f0*/  LDCU.64 UR6, c[0x0][0x358] ;  /* 0x00006b00ff0677ac */ /* 0x000e980008000a00 */
[----:B0-----:R-:W-:Y:S05]  /*0100*/  @P0 BRA `(.L_x_17) ;  /* 0x0000000000340947 */ /* 0x001fea0003800000 */
[----:B------:R-:W0:Y:S01]  /*0110*/  LDC R8, c[0x0][0x370] ;  /* 0x0000dc00ff087b82 */ /* 0x000e220000000800 */
[----:B------:R-:W-:Y:S02]  /*0120*/  IMAD.MOV.U32 R9, RZ, RZ, R4 ;  /* 0x000000ffff097224 */ /* 0x000fe400078e0004 */
[----:B------:R-:W-:-:S05]  /*0130*/  IMAD.MOV.U32 R10, RZ, RZ, -0x800001 ;  /* 0xff7fffffff0a7424 */ /* 0x000fca00078e00ff */
[----:B------:R-:W3:Y:S01]  /*0140*/  LDC.64 R6, c[0x0][0x380] ;  /* 0x0000e000ff067b82 */ /* 0x000ee20000000a00 */
[----:B0-----:R-:W-:-:S07]  /*0150*/  IMAD R8, R8, UR8, RZ ;  /* 0x0000000808087c24 */ /* 0x001fce000f8e02ff */
.L_x_18:
[----:B0--3--:R-:W-:-:S06]  /*0160*/  IMAD.WIDE R4, R9, 0x4, R6 ;  /* 0x0000000409047825 */ /* 0x009fcc00078e0206 */
[----:B--2---:R-:W2:Y:S01]  /*0170*/  LDG.E R5, desc[UR6][R4.64] ;  /* 0x0000000604057981 */ /* 0x004ea2000c1e1900 */
[----:B------:R-:W-:-:S05]  /*0180*/  IMAD.IADD R9, R8, 0x1, R9 ;  /* 0x0000000108097824 */ /* 0x000fca00078e0209 */
[----:B-1----:R-:W-:Y:S02]  /*0190*/  ISETP.GE.AND P1, PT, R9, UR4, PT ;  /* 0x0000000409007c0c */ /* 0x002fe4000bf26270 */
[----:B--2---:R-:W-:-:S13]  /*01a0*/  FSETP.GT.AND P0, PT, R5, R10, PT ;  /* 0x0000000a0500720b */ /* 0x004fda0003f04000 */
[----:B------:R0:W-:Y:S01]  /*01b0*/  @P0 STS [R2], R5 ;  /* 0x0000000502000388 */ /* 0x0001e20000000800 */
[----:B------:R-:W-:Y:S01]  /*01c0*/  @P0 IMAD.MOV.U32 R10, RZ, RZ, R5 ;  /* 0x000000ffff0a0224 */ /* 0x000fe200078e0005 */
[----:B------:R-:W-:Y:S06]  /*01d0*/  @!P1 BRA `(.L_x_18) ;  /* 0xfffffffc00e09947 */ /* 0x000fec000383ffff */
.L_x_17:
[----:B-12---:R-:W-:Y:S05]  /*01e0*/  BSYNC.RECONVERGENT B0 ;  /* 0x0000000000007941 */ /* 0x006fea0003800200 */
.L_x_16:
[----:B------:R-:W-:Y:S01]  /*01f0*/  BAR.SYNC.DEFER_BLOCKING 0x0 ;  /* 0x0000000000007b1d */ /* 0x000fe20000010000 */
[----:B------:R-:W-:-:S09]  /*0200*/  UISETP.GE.U32.AND UP0, UPT, UR8, 0x42, UPT ;  /* 0x000000420800788c */ /* 0x000fd2000bf06070 */
[----:B------:R-:W-:Y:S05]  /*0210*/  BRA.U !UP0, `(.L_x_19) ;  /* 0x00000001083c7547 */ /* 0x000fea000b800000 */
[----:B------:R-:W-:-:S07]  /*0220*/  IMAD.U32 R4, RZ, RZ, UR8 ;  /* 0x00000008ff047e24 */ /* 0x000fce000f8e00ff */
.L_x_22:
[--C-:B------:R-:W-:Y:S01]  /*0230*/  IMAD.MOV.U32 R7, RZ, RZ, R4.reuse ;  /* 0x000000ffff077224 */ /* 0x100fe200078e0004 */
[----:B------:R-:W-:Y:S01]  /*0240*/  SHF.R.U32.HI R4, RZ, 0x1, R4 ;  /* 0x00000001ff047819 */ /* 0x000fe20000011604 */
[----:B------:R-:W-:Y:S03]  /*0250*/  BSSY.RECONVERGENT B0, `(.L_x_20) ;  /* 0x0000008000007945 */ /* 0x000fe60003800200 */
[----:B------:R-:W-:-:S13]  /*0260*/  ISETP.GE.U32.AND P0, PT, R3, R4, PT ;  /* 0x000000040300720c */ /* 0x000fda0003f06070 */
[----:B-1----:R-:W-:Y:S05]  /*0270*/  @P0 BRA `(.L_x_21) ;  /* 0x0000000000140947 */ /* 0x002fea0003800000 */
[----:B0-----:R-:W-:Y:S01]  /*0280*/  IMAD R5, R4, 0x4, R2 ;  /* 0x0000000404057824 */ /* 0x001fe200078e0202 */
[----:B------:R-:W-:Y:S05]  /*0290*/  LDS R6, [R2] ;  /* 0x0000000002067984 */ /* 0x000fea0000000800 */
[----:B------:R-:W0:Y:S02]  /*02a0*/  LDS R5, [R5] ;  /* 0x0000000005057984 */ /* 0x000e240000000800 */
[----:B0-----:R-:W-:-:S13]  /*02b0*/  FSETP.GT.AND P0, PT, R5, R6, PT ;  /* 0x000000060500720b */ /* 0x001fda0003f04000 */
[----:B------:R1:W-:Y:S02]  /*02c0*/  @P0 STS [R2], R5 ;  /* 0x0000000502000388 */ /* 0x0003e40000000800 */
.L_x_21:
[----:B------:R-:W-:Y:S05]  /*02d0*/  BSYNC.RECONVERGENT B0 ;  /* 0x0000000000007941 */ /* 0x000fea0003800200 */
.L_x_20:
[----:B------:R-:W-:Y:S01]  /*02e0*/  BAR.SYNC.DEFER_BLOCKING 0x0 ;  /* 0x0000000000007b1d */ /* 0x000fe20000010000 */
[----:B------:R-:W-:-:S13]  /*02f0*/  ISETP.GT.U32.AND P0, PT, R7, 0x83, PT ;  /* 0x000000830700780c */ /* 0x000fda0003f04070 */
[----:B------:R-:W-:Y:S05]  /*0300*/  @P0 BRA `(.L_x_22) ;  /* 0xfffffffc00c80947 */ /* 0x000fea000383ffff */
.L_x_19:
[----:B------:R-:W-:-:S13]  /*0310*/  ISETP.GT.U32.AND P0, PT, R3, 0x1f, PT ;  /* 0x0000001f0300780c */ /* 0x000fda0003f04070 */
[----:B------:R-:W-:Y:S05]  /*0320*/  @P0 EXIT ;  /* 0x000000000000094d */ /* 0x000fea0003800000 */
[----:B------:R-:W-:-:S09]  /*0330*/  UISETP.GE.U32.AND UP0, UPT, UR8, 0x40, UPT ;  /* 0x000000400800788c */ /* 0x000fd2000bf06070 */
[----:B------:R-:W-:Y:S05]  /*0340*/  BRA.U !UP0, `(.L_x_23) ;  /* 0x0000000108247547 */ /* 0x000fea000b800000 */
[----:B------:R-:W-:Y:S01]  /*0350*/  LDS R4, [R2+0x80] ;  /* 0x0000800002047984 */ /* 0x000fe20000000800 */
[----:B------:R-:W-:Y:S03]  /*0360*/  BSSY.RECONVERGENT B0, `(.L_x_24) ;  /* 0x0000006000007945 */ /* 0x000fe60003800200 */
[----:B01----:R-:W0:Y:S02]  /*0370*/  LDS R5, [R2] ;  /* 0x0000000002057984 */ /* 0x003e240000000800 */
[----:B0-----:R-:W-:-:S13]  /*0380*/  FSETP.GT.AND P0, PT, R4, R5, PT ;  /* 0x000000050400720b */ /* 0x001fda0003f04000 */
[----:B------:R-:W-:Y:S05]  /*0390*/  @!P0 BRA `(.L_x_25) ;  /* 0x0000000000088947 */ /* 0x000fea0003800000 */
[----:B------:R-:W0:Y:S04]  /*03a0*/  LDS R5, [R2+0x80] ;  /* 0x0000800002057984 */ /* 0x000e280000000800 */
[----:B0-----:R0:W-:Y:S02]  /*03b0*/  STS [R2], R5 ;  /* 0x0000000502007388 */ /* 0x0011e40000000800 */
.L_x_25:
[----:B------:R-:W-:Y:S05]  /*03c0*/  BSYNC.RECONVERGENT B0 ;  /* 0x0000000000007941 */ /* 0x000fea0003800200 */
.L_x_24:
[----:B------:R-:W-:Y:S05]  /*03d0*/  BRA `(.L_x_26) ;  /* 0x0000000000087947 */ /* 0x000fea0003800000 */
.L_x_23:
[----:B------:R-:W-:-:S09]  /*03e0*/  UISETP.GE.U32.AND UP0, UPT, UR8, 0x20, UPT ;  /* 0x000000200800788c */ /* 0x000fd2000bf06070 */
[----:B------:R-:W-:Y:S05]  /*03f0*/  BRA.U !UP0, `(.L_x_27) ;  /* 0x0000000108147547 */ /* 0x000fea000b800000 */
.L_x_26:
[----:B------:R-:W-:Y:S04]  /*0400*/  LDS R4, [R2+0x40] ;  /* 0x0000400002047984 */ /* 0x000fe80000000800 */
[----:B01----:R-:W0:Y:S02]  /*0410*/  LDS R5, [R2] ;  /* 0x0000000002057984 */ /* 0x003e240000000800 */
[----:B0-----:R-:W-:-:S13]  /*0420*/  FSETP.GT.AND P0, PT, R4, R5, PT ;  /* 0x000000050400720b */ /* 0x001fda0003f04000 */
[----:B------:R-:W0:Y:S04]  /*0430*/  @P0 LDS R5, [R2+0x40] ;  /* 0x0000400002050984 */ /* 0x000e280000000800 */
[----:B0-----:R2:W-:Y:S02]  /*0440*/  @P0 STS [R2], R5 ;  /* 0x0000000502000388 */ /* 0x0015e40000000800 */
.L_x_27:
[----:B------:R-:W-:Y:S01]  /*0450*/  LDS R4, [R2+0x20] ;  /* 0x0000200002047984 */ /* 0x000fe20000000800 */
[----:B------:R-:W-:-:S03]  /*0460*/  ISETP.NE.AND P1, PT, R3, RZ, PT ;  /* 0x000000ff0300720c */ /* 0x000fc60003f25270 */
[----:B012---:R-:W0:Y:S02]  /*0470*/  LDS R5, [R2] ;  /* 0x0000000002057984 */ /* 0x007e240000000800 */
[----:B0-----:R-:W-:-:S13]  /*0480*/  FSETP.GT.AND P0, PT, R4, R5, PT ;  /* 0x000000050400720b */ /* 0x001fda0003f04000 */
[----:B------:R-:W0:Y:S04]  /*0490*/  @P0 LDS R5, [R2+0x20] ;  /* 0x0000200002050984 */ /* 0x000e280000000800 */
[----:B0-----:R-:W-:Y:S04]  /*04a0*/  @P0 STS [R2], R5 ;  /* 0x0000000502000388 */ /* 0x001fe80000000800 */
[----:B------:R-:W-:Y:S04]  /*04b0*/  LDS R4, [R2+0x10] ;  /* 0x0000100002047984 */ /* 0x000fe80000000800 */
[----:B------:R-:W0:Y:S02]  /*04c0*/  LDS R7, [R2] ;  /* 0x0000000002077984 */ /* 0x000e240000000800 */
        /* <DEDUP_REMOVED lines=12> */
[----:B0-----:R0:W-:Y:S01]  /*0590*/  @P0 STS [R2], R5 ;  /* 0x0000000502000388 */ /* 0x0011e20000000800 */
[----:B------:R-:W-:Y:S05]  /*05a0*/  @P1 EXIT ;  /* 0x000000000000194d */ /* 0x000fea0003800000 */
[----:B------:R-:W1:Y:S01]  /*05b0*/  S2UR UR5, SR_CgaCtaId ;  /* 0x00000000000579c3 */ /* 0x000e620000008800 */
[----:B------:R-:W-:-:S07]  /*05c0*/  UMOV UR4, 0x400 ;  /* 0x0000040000047882 */ /* 0x000fce0000000000 */
[----:B0-----:R-:W0:Y:S01]  /*05d0*/  LDC.64 R2, c[0x0][0x388] ;  /* 0x0000e200ff027b82 */ /* 0x001e220000000a00 */
[----:B-1----:R-:W-:Y:S01]  /*05e0*/  ULEA UR4, UR5, UR4, 0x18 ;  /* 0x0000000405047291 */ /* 0x002fe2000f8ec0ff */
[----:B0-----:R-:W-:-:S08]  /*05f0*/  IMAD.WIDE.U32 R2, R0, 0x4, R2 ;  /* 0x0000000400027825 */ /* 0x001fd000078e0002 */
[----:B------:R-:W0:Y:S04]  /*0600*/  LDS R5, [UR4] ;  /* 0x00000004ff057984 */ /* 0x000e280008000800 */
[----:B0-----:R-:W-:Y:S01]  /*0610*/  STG.E desc[UR6][R2.64], R5 ;  /* 0x0000000502007986 */ /* 0x001fe2000c101906 */
[----:B------:R-:W-:Y:S05]  /*0620*/  EXIT ;  /* 0x000000000000794d */ /* 0x000fea0003800000 */
.L_x_28:
        /* <DEDUP_REMOVED lines=13> */
.L_x_44:


//--------------------- .text._Z15find_min_kernelPKfPfi --------------------------
	.section	.text._Z15find_min_kernelPKfPfi,"ax",@progbits
	.align	128
        .global         _Z15find_min_kernelPKfPfi
        .type           _Z15find_min_kernelPKfPfi,@function
        .size           _Z15find_min_kernelPKfPfi,(.L_x_45 - _Z15find_min_kernelPKfPfi)
        .other          _Z15find_min_kernelPKfPfi,@"STO_CUDA_ENTRY STV_DEFAULT"
_Z15find_min_kernelPKfPfi:
.text._Z15find_min_kernelPKfPfi:
[----:B------:R-:W-:Y:S01]  /*0000*/  LDC R1, c[0x0][0x37c] ;  /* 0x0000df00ff017b82 */ /* 0x000fe20000000800 */
[----:B------:R-:W0:Y:S07]  /*0010*/  S2R R3, SR_TID.X ;  /* 0x0000000000037919 */ /* 0x000e2e0000002100 */
[----:B------:R-:W1:Y:S01]  /*0020*/  S2UR UR5, SR_CgaCtaId ;  /* 0x00000000000579c3 */ /* 0x000e620000008800 */
[----:B------:R-:W2:Y:S01]  /*0030*/  LDCU UR8, c[0x0][0x360] ;  /* 0x00006c00ff0877ac */ /* 0x000ea20008000800 */
[----:B------:R-:W-:Y:S01]  /*0040*/  IMAD.MOV.U32 R5, RZ, RZ, 0x7f7fffff ;  /* 0x7f7fffffff057424 */ /* 0x000fe200078e00ff */
        /* <DEDUP_REMOVED lines=14> */
[----:B------:R-:W-:-:S05]  /*0130*/  IMAD.MOV.U32 R10, RZ, RZ, 0x7f7fffff ;  /* 0x7f7fffffff0a7424 */ /* 0x000fca00078e00ff */
[----:B------:R-:W3:Y:S01]  /*0140*/  LDC.64 R6, c[0x0][0x380] ;  /* 0x0000e000ff067b82 */ /* 0x000ee20000000a00 */
[----:B0-----:R-:W-:-:S07]  /*0150*/  IMAD R8, R8, UR8, RZ ;  /* 0x0000000808087c24 */ /* 0x001fce000f8e02ff */
.L_x_31:
[----:B0--3--:R-:W-:-:S06]  /*0160*/  IMAD.WIDE R4, R9, 0x4, R6 ;  /* 0x0000000409047825 */ /* 0x009fcc00078e0206 */
[----:B--2---:R-:W2:Y:S01]  /*0170*/  LDG.E R5, desc[UR6][R4.64] ;  /* 0x0000000604057981 */ /* 0x004ea2000c1e1900 */
[----:B------:R-:W-:-:S05]  /*0180*/  IMAD.IADD R9, R8, 0x1, R9 ;  /* 0x0000000108097824 */ /* 0x000fca00078e0209 */
[----:B-1----:R-:W-:Y:S02]  /*0190*/  ISETP.GE.AND P1, PT, R9, UR4, PT ;  /* 0x0000000409007c0c */ /* 0x002fe4000bf26270 */
[----:B--2---:R-:W-:-:S13]  /*01a0*/  FSETP.GEU.AND P0, PT, R5, R10, PT ;  /* 0x0000000a0500720b */ /* 0x004fda0003f0e000 */
[----:B------:R0:W-:Y:S01]  /*01b0*/  @!P0 STS [R2], R5 ;  /* 0x0000000502008388 */ /* 0x0001e20000000800 */
[----:B------:R-:W-:Y:S01]  /*01c0*/  @!P0 IMAD.MOV.U32 R10, RZ, RZ, R5 ;  /* 0x000000ffff0a8224 */ /* 0x000fe200078e0005 */
[----:B------:R-:W-:Y:S06]  /*01d0*/  @!P1 BRA `(.L_x_31) ;  /* 0xfffffffc00e09947 */ /* 0x000fec000383ffff */
.L_x_30:
[----:B-12---:R-:W-:Y:S05]  /*01e0*/  BSYNC.RECONVERGENT B0 ;  /* 0x0000000000007941 */ /* 0x006fea0003800200 */
.L_x_29:
[----:B------:R-:W-:Y:S01]  /*01f0*/  BAR.SYNC.DEFER_BLOCKING 0x0 ;  /* 0x0000000000007b1d */ /* 0x000fe20000010000 */
[----:B------:R-:W-:-:S09]  /*0200*/  UISETP.GE.U32.AND UP0, UPT, UR8, 0x42, UPT ;  /* 0x000000420800788c */ /* 0x000fd2000bf06070 */
[----:B------:R-:W-:Y:S05]  /*0210*/  BRA.U !UP0, `(.L_x_32) ;  /* 0x00000001083c7547 */ /* 0x000fea000b800000 */
[----:B------:R-:W-:-:S07]  /*0220*/  IMAD.U32 R4, RZ, RZ, UR8 ;  /* 0x00000008ff047e24 */ /* 0x000fce000f8e00ff */
.L_x_35:
        /* <DEDUP_REMOVED lines=8> */
[----:B0-----:R-:W-:-:S13]  /*02b0*/  FSETP.GEU.AND P0, PT, R5, R6, PT ;  /* 0x000000060500720b */ /* 0x001fda0003f0e000 */
[----:B------:R1:W-:Y:S02]  /*02c0*/  @!P0 STS [R2], R5 ;  /* 0x0000000502008388 */ /* 0x0003e40000000800 */
.L_x_34:
[----:B------:R-:W-:Y:S05]  /*02d0*/  BSYNC.RECONVERGENT B0 ;  /* 0x0000000000007941 */ /* 0x000fea0003800200 */
.L_x_33:
[----:B------:R-:W-:Y:S01]  /*02e0*/  BAR.SYNC.DEFER_BLOCKING 0x0 ;  /* 0x0000000000007b1d */ /* 0x000fe20000010000 */
[----:B------:R-:W-:-:S13]  /*02f0*/  ISETP.GT.U32.AND P0, PT, R7, 0x83, PT ;  /* 0x000000830700780c */ /* 0x000fda0003f04070 */
[----:B------:R-:W-:Y:S05]  /*0300*/  @P0 BRA `(.L_x_35) ;  /* 0xfffffffc00c80947 */ /* 0x000fea000383ffff */
.L_x_32:
[----:B------:R-:W-:-:S13]  /*0310*/  ISETP.GT.U32.AND P0, PT, R3, 0x1f, PT ;  /* 0x0000001f0300780c */ /* 0x000fda0003f04070 */
[----:B------:R-:W-:Y:S05]  /*0320*/  @P0 EXIT ;  /* 0x000000000000094d */ /* 0x000fea0003800000 */
[----:B------:R-:W-:-:S09]  /*0330*/  UISETP.GE.U32.AND UP0, UPT, UR8, 0x40, UPT ;  /* 0x000000400800788c */ /* 0x000fd2000bf06070 */
[----:B------:R-:W-:Y:S05]  /*0340*/  BRA.U !UP0, `(.L_x_36) ;  /* 0x0000000108247547 */ /* 0x000fea000b800000 */
[----:B------:R-:W-:Y:S01]  /*0350*/  LDS R4, [R2+0x80] ;  /* 0x0000800002047984 */ /* 0x000fe20000000800 */
[----:B------:R-:W-:Y:S03]  /*0360*/  BSSY.RECONVERGENT B0, `(.L_x_37) ;  /* 0x0000006000007945 */ /* 0x000fe60003800200 */
[----:B01----:R-:W0:Y:S02]  /*0370*/  LDS R5, [R2] ;  /* 0x0000000002057984 */ /* 0x003e240000000800 */
[----:B0-----:R-:W-:-:S13]  /*0380*/  FSETP.GEU.AND P0, PT, R4, R5, PT ;  /* 0x000000050400720b */ /* 0x001fda0003f0e000 */
[----:B------:R-:W-:Y:S05]  /*0390*/  @P0 BRA `(.L_x_38) ;  /* 0x0000000000080947 */ /* 0x000fea0003800000 */
[----:B------:R-:W0:Y:S04]  /*03a0*/  LDS R5, [R2+0x80] ;  /* 0x0000800002057984 */ /* 0x000e280000000800 */
[----:B0-----:R0:W-:Y:S02]  /*03b0*/  STS [R2], R5 ;  /* 0x0000000502007388 */ /* 0x0011e40000000800 */
.L_x_38:
[----:B------:R-:W-:Y:S05]  /*03c0*/  BSYNC.RECONVERGENT B0 ;  /* 0x0000000000007941 */ /* 0x000fea0003800200 */
.L_x_37:
[----:B------:R-:W-:Y:S05]  /*03d0*/  BRA `(.L_x_39) ;  /* 0x0000000000087947 */ /* 0x000fea0003800000 */
.L_x_36:
[----:B------:R-:W-:-:S09]  /*03e0*/  UISETP.GE.U32.AND UP0, UPT, UR8, 0x20, UPT ;  /* 0x000000200800788c */ /* 0x000fd2000bf06070 */
[----:B------:R-:W-:Y:S05]  /*03f0*/  BRA.U !UP0, `(.L_x_40) ;  /* 0x0000000108147547 */ /* 0x000fea000b800000 */
.L_x_39:
[----:B------:R-:W-:Y:S04]  /*0400*/  LDS R4, [R2+0x40] ;  /* 0x0000400002047984 */ /* 0x000fe80000000800 */
[----:B01----:R-:W0:Y:S02]  /*0410*/  LDS R5, [R2] ;  /* 0x0000000002057984 */ /* 0x003e240000000800 */
[----:B0-----:R-:W-:-:S13]  /*0420*/  FSETP.GEU.AND P0, PT, R4, R5, PT ;  /* 0x000000050400720b */ /* 0x001fda0003f0e000 */
[----:B------:R-:W0:Y:S04]  /*0430*/  @!P0 LDS R5, [R2+0x40] ;  /* 0x0000400002058984 */ /* 0x000e280000000800 */
[----:B0-----:R2:W-:Y:S02]  /*0440*/  @!P0 STS [R2], R5 ;  /* 0x0000000502008388 */ /* 0x0015e40000000800 */
.L_x_40:
[----:B------:R-:W-:Y:S01]  /*0450*/  LDS R4, [R2+0x20] ;  /* 0x0000200002047984 */ /* 0x000fe20000000800 */
[----:B------:R-:W-:-:S03]  /*0460*/  ISETP.NE.AND P1, PT, R3, RZ, PT ;  /* 0x000000ff0300720c */ /* 0x000fc60003f25270 */
[----:B012---:R-:W0:Y:S02]  /*0470*/  LDS R5, [R2] ;  /* 0x0000000002057984 */ /* 0x007e240000000800 */
[----:B0-----:R-:W-:-:S13]  /*0480*/  FSETP.GEU.AND P0, PT, R4, R5, PT ;  /* 0x000000050400720b */ /* 0x001fda0003f0e000 */
[----:B------:R-:W0:Y:S04]  /*0490*/  @!P0 LDS R5, [R2+0x20] ;  /* 0x0000200002058984 */ /* 0x000e280000000800 */
[----:B0-----:R-:W-:Y:S04]  /*04a0*/  @!P0 STS [R2], R5 ;  /* 0x0000000502008388 */ /* 0x001fe80000000800 */
[----:B------:R-:W-:Y:S04]  /*04b0*/  LDS R4, [R2+0x10] ;  /* 0x0000100002047984 */ /* 0x000fe80000000800 */
[----:B------:R-:W0:Y:S02]  /*04c0*/  LDS R7, [R2] ;  /* 0x0000000002077984 */ /* 0x000e240000000800 */
        /* <DEDUP_REMOVED lines=12> */
[----:B0-----:R0:W-:Y:S01]  /*0590*/  @!P0 STS [R2], R5 ;  /* 0x0000000502008388 */ /* 0x0011e20000000800 */
        /* <DEDUP_REMOVED lines=9> */
.L_x_41:
        /* <DEDUP_REMOVED lines=13> */
.L_x_45:


//--------------------- .nv.shared._Z16normalize_kernelPfiff --------------------------
	.section	.nv.shared._Z16normalize_kernelPfiff,"aw",@nobits
	.sectionflags	@""
	.align	16
	.zero		1024


//--------------------- .nv.shared.reserved.0     --------------------------
	.section	.nv.shared.reserved.0,"aw",@nobits
	.weak		__nv_reservedSMEM_offset_0_alias
	.size		__nv_reservedSMEM_offset_0_alias, 0, 64
	.other		__nv_reservedSMEM_offset_0_alias,@"STO_CUDA_RESERVED_SHARED STV_DEFAULT"
__nv_reservedSMEM_offset_0_alias:
	.zero		0
	.zero		64


//--------------------- .nv.shared._Z15find_max_kernelPKfPfi --------------------------
	.section	.nv.shared._Z15find_max_kernelPKfPfi,"aw",@nobits
	.sectionflags	@""
	.align	16
	.zero		1024


//--------------------- .nv.shared._Z15find_min_kernelPKfPfi --------------------------
	.section	.nv.shared._Z15find_min_kernelPKfPfi,"aw",@nobits
	.sectionflags	@""
	.align	16
	.zero		1024


//--------------------- .nv.constant0._Z16normalize_kernelPfiff --------------------------
	.section	.nv.constant0._Z16normalize_kernelPfiff,"a",@progbits
	.sectionflags	@""
	.align	4
.nv.constant0._Z16normalize_kernelPfiff:
	.zero		916


//--------------------- .nv.constant0._Z15find_max_kernelPKfPfi --------------------------
	.section	.nv.constant0._Z15find_max_kernelPKfPfi,"a",@progbits
	.sectionflags	@""
	.align	4
.nv.constant0._Z15find_max_kernelPKfPfi:
	.zero		916


//--------------------- .nv.constant0._Z15find_min_kernelPKfPfi --------------------------
	.section	.nv.constant0._Z15find_min_kernelPKfPfi,"a",@progbits
	.sectionflags	@""
	.align	4
.nv.constant0._Z15find_min_kernelPKfPfi:
	.zero		916


//--------------------- SYMBOLS --------------------------

	.type		.nv.reservedSmem.offset0,@object
	.size		.nv.reservedSmem.offset0,0x4
	.type		.nv.reservedSmem.cap,@object
	.size		.nv.reservedSmem.cap,0x4
